	.version 1.4
	.target sm_10, map_f64_to_f32
	// compiled with /usr/local/cuda-5.5/open64/lib//be
	// nvopencc 4.1 built on 2013-07-17

	//-----------------------------------------------------------
	// Compiling /tmp/tmpxft_000034a6_00000000-9_vectorAdd_kernel.cpp3.i (/tmp/ccBI#.Z3BYKV)
	//-----------------------------------------------------------

	//-----------------------------------------------------------
	// Options:
	//-----------------------------------------------------------
	//  Target:ptx, ISA:sm_10, Endian:little, Pointer Size:64
	//  -O3	(Optimization level)
	//  -g0	(Debug level)
	//  -m2	(Report advisories)
	//-----------------------------------------------------------

	.file	1	"<command-line>"
	.file	2	"/tmp/tmpxft_000034a6_00000000-8_vectorAdd_kernel.cudafe2.gpu"
	.file	3	"/usr/lib/gcc/x86_64-redhat-linux/4.4.5/include/stddef.h"
	.file	4	"/usr/local/cuda-5.5/bin/../targets/x86_64-linux/include/crt/device_runtime.h"
	.file	5	"/usr/local/cuda-5.5/bin/../targets/x86_64-linux/include/host_defines.h"
	.file	6	"/usr/local/cuda-5.5/bin/../targets/x86_64-linux/include/builtin_types.h"
	.file	7	"/usr/local/cuda-5.5/bin/../targets/x86_64-linux/include/device_types.h"
	.file	8	"/usr/local/cuda-5.5/bin/../targets/x86_64-linux/include/driver_types.h"
	.file	9	"/usr/local/cuda-5.5/bin/../targets/x86_64-linux/include/surface_types.h"
	.file	10	"/usr/local/cuda-5.5/bin/../targets/x86_64-linux/include/texture_types.h"
	.file	11	"/usr/local/cuda-5.5/bin/../targets/x86_64-linux/include/vector_types.h"
	.file	12	"/usr/local/cuda-5.5/bin/../targets/x86_64-linux/include/device_launch_parameters.h"
	.file	13	"/usr/local/cuda-5.5/bin/../targets/x86_64-linux/include/crt/storage_class.h"
	.file	14	"vectorAdd_kernel.cu"
	.file	15	"/usr/local/cuda-5.5/bin/../targets/x86_64-linux/include/common_functions.h"
	.file	16	"/usr/local/cuda-5.5/bin/../targets/x86_64-linux/include/math_functions.h"
	.file	17	"/usr/local/cuda-5.5/bin/../targets/x86_64-linux/include/math_constants.h"
	.file	18	"/usr/local/cuda-5.5/bin/../targets/x86_64-linux/include/device_functions.h"
	.file	19	"/usr/local/cuda-5.5/bin/../targets/x86_64-linux/include/sm_11_atomic_functions.h"
	.file	20	"/usr/local/cuda-5.5/bin/../targets/x86_64-linux/include/sm_12_atomic_functions.h"
	.file	21	"/usr/local/cuda-5.5/bin/../targets/x86_64-linux/include/sm_13_double_functions.h"
	.file	22	"/usr/local/cuda-5.5/bin/../targets/x86_64-linux/include/sm_20_atomic_functions.h"
	.file	23	"/usr/local/cuda-5.5/bin/../targets/x86_64-linux/include/sm_32_atomic_functions.h"
	.file	24	"/usr/local/cuda-5.5/bin/../targets/x86_64-linux/include/sm_35_atomic_functions.h"
	.file	25	"/usr/local/cuda-5.5/bin/../targets/x86_64-linux/include/sm_20_intrinsics.h"
	.file	26	"/usr/local/cuda-5.5/bin/../targets/x86_64-linux/include/sm_30_intrinsics.h"
	.file	27	"/usr/local/cuda-5.5/bin/../targets/x86_64-linux/include/sm_32_intrinsics.h"
	.file	28	"/usr/local/cuda-5.5/bin/../targets/x86_64-linux/include/sm_35_intrinsics.h"
	.file	29	"/usr/local/cuda-5.5/bin/../targets/x86_64-linux/include/surface_functions.h"
	.file	30	"/usr/local/cuda-5.5/bin/../targets/x86_64-linux/include/texture_fetch_functions.h"
	.file	31	"/usr/local/cuda-5.5/bin/../targets/x86_64-linux/include/texture_indirect_functions.h"
	.file	32	"/usr/local/cuda-5.5/bin/../targets/x86_64-linux/include/surface_indirect_functions.h"
	.file	33	"/usr/local/cuda-5.5/bin/../targets/x86_64-linux/include/math_functions_dbl_ptx1.h"


	.entry VecAdd_kernel (
		.param .u64 __cudaparm_VecAdd_kernel_A,
		.param .u64 __cudaparm_VecAdd_kernel_B,
		.param .u64 __cudaparm_VecAdd_kernel_C,
		.param .s32 __cudaparm_VecAdd_kernel_N)
	{
	.reg .u16 %rh<4>;
	.reg .u32 %r<6>;
	.reg .u64 %rd<10>;
	.reg .f32 %f<5>;
	.reg .pred %p<3>;
	.loc	14	21	0
$LDWbegin_VecAdd_kernel:
	mov.u16 	%rh1, %ctaid.x;
	mov.u16 	%rh2, %ntid.x;
	mul.wide.u16 	%r1, %rh1, %rh2;
	cvt.u32.u16 	%r2, %tid.x;
	add.u32 	%r3, %r2, %r1;
	ld.param.s32 	%r4, [__cudaparm_VecAdd_kernel_N];
	setp.le.s32 	%p1, %r4, %r3;
	@%p1 bra 	$Lt_0_1026;
	.loc	14	26	0
	cvt.s64.s32 	%rd1, %r3;
	mul.wide.s32 	%rd2, %r3, 4;
	ld.param.u64 	%rd3, [__cudaparm_VecAdd_kernel_A];
	add.u64 	%rd4, %rd3, %rd2;
	ld.global.f32 	%f1, [%rd4+0];
	ld.param.u64 	%rd5, [__cudaparm_VecAdd_kernel_B];
	add.u64 	%rd6, %rd5, %rd2;
	ld.global.f32 	%f2, [%rd6+0];
	add.f32 	%f3, %f1, %f2;
	ld.param.u64 	%rd7, [__cudaparm_VecAdd_kernel_C];
	add.u64 	%rd8, %rd7, %rd2;
	st.global.f32 	[%rd8+0], %f3;
$Lt_0_1026:
	.loc	14	27	0
	exit;
$LDWend_VecAdd_kernel:
	} // VecAdd_kernel



// ===== COMPILED SASS (sm_100) =====

	.target	sm_100

	.elftype	@"ET_EXEC"


//--------------------- .note.nv.tkinfo           --------------------------
	.section	.note.nv.tkinfo,"",@"SHT_NOTE"
	.sectionflags	@"SHF_NOTE_NV_TKINFO"
	.tkinfo
        /*0018*/ 	.word	0x00000002
        /*0030*/ 	.string	""
        /*0030*/ 	.string	"ptxas"
        /*0030*/ 	.string	"Cuda compilation tools, release 13.0, V13.0.88"
        /*0030*/ 	.string	"Build cuda_13.0.r13.0/compiler.36424714_0"
        /*0030*/ 	.string	"-arch sm_100 "



//--------------------- .note.nv.cuinfo           --------------------------
	.section	.note.nv.cuinfo,"",@"SHT_NOTE"
	.sectionflags	@"SHF_NOTE_NV_CUINFO"
        /*0018*/ 	.short	0x0002
        /*001a*/ 	.short	0x000a
        /*001c*/ 	.short	0x0082
	.zero		2


//--------------------- .nv.info                  --------------------------
	.section	.nv.info,"",@"SHT_CUDA_INFO"
	.align	4


	//----- nvinfo : EIATTR_REGCOUNT
	.align		4
        /*0000*/ 	.byte	0x04, 0x2f
        /*0002*/ 	.short	(.L_1 - .L_0)
	.align		4
.L_0:
        /*0004*/ 	.word	index@(VecAdd_kernel)
        /*0008*/ 	.word	0x0000000c


	//----- nvinfo : EIATTR_FRAME_SIZE
	.align		4
.L_1:
        /*000c*/ 	.byte	0x04, 0x11
        /*000e*/ 	.short	(.L_3 - .L_2)
	.align		4
.L_2:
        /*0010*/ 	.word	index@(VecAdd_kernel)
        /*0014*/ 	.word	0x00000000


	//----- nvinfo : EIATTR_MIN_STACK_SIZE
	.align		4
.L_3:
        /*0018*/ 	.byte	0x04, 0x12
        /*001a*/ 	.short	(.L_5 - .L_4)
	.align		4
.L_4:
        /*001c*/ 	.word	index@(VecAdd_kernel)
        /*0020*/ 	.word	0x00000000
.L_5:


//--------------------- .nv.compat                --------------------------
	.section	.nv.compat,"",@"SHT_CUDA_COMPAT_INFO"
	.align	4
        /*0000*/ 	.byte	0x02, 0x09, 0x00, 0x00, 0x02, 0x02, 0x01, 0x00, 0x02, 0x05, 0x05, 0x00, 0x03, 0x07, 0x01, 0x01
        /*0010*/ 	.byte	0x02, 0x03, 0x00, 0x00, 0x02, 0x06, 0x01, 0x00, 0x04, 0x0b, 0x08, 0x00, 0x09, 0x00, 0x00, 0x00
        /*0020*/ 	.byte	0x00, 0x00, 0x00, 0x00


//--------------------- .nv.info.VecAdd_kernel    --------------------------
	.section	.nv.info.VecAdd_kernel,"",@"SHT_CUDA_INFO"
	.sectionflags	@""
	.align	4


	//----- nvinfo : EIATTR_CUDA_API_VERSION
	.align		4
        /*0000*/ 	.byte	0x04, 0x37
        /*0002*/ 	.short	(.L_7 - .L_6)
.L_6:
        /*0004*/ 	.word	0x00000082


	//----- nvinfo : EIATTR_KPARAM_INFO
	.align		4
.L_7:
        /*0008*/ 	.byte	0x04, 0x17
        /*000a*/ 	.short	(.L_9 - .L_8)
.L_8:
        /*000c*/ 	.word	0x00000000
        /*0010*/ 	.short	0x0003
        /*0012*/ 	.short	0x0018
        /*0014*/ 	.byte	0x00, 0xf0, 0x11, 0x00


	//----- nvinfo : EIATTR_KPARAM_INFO
	.align		4
.L_9:
        /*0018*/ 	.byte	0x04, 0x17
        /*001a*/ 	.short	(.L_11 - .L_10)
.L_10:
        /*001c*/ 	.word	0x00000000
        /*0020*/ 	.short	0x0002
        /*0022*/ 	.short	0x0010
        /*0024*/ 	.byte	0x00, 0xf0, 0x21, 0x00


	//----- nvinfo : EIATTR_KPARAM_INFO
	.align		4
.L_11:
        /*0028*/ 	.byte	0x04, 0x17
        /*002a*/ 	.short	(.L_13 - .L_12)
.L_12:
        /*002c*/ 	.word	0x00000000
        /*0030*/ 	.short	0x0001
        /*0032*/ 	.short	0x0008
        /*0034*/ 	.byte	0x00, 0xf0, 0x21, 0x00


	//----- nvinfo : EIATTR_KPARAM_INFO
	.align		4
.L_13:
        /*0038*/ 	.byte	0x04, 0x17
        /*003a*/ 	.short	(.L_15 - .L_14)
.L_14:
        /*003c*/ 	.word	0x00000000
        /*0040*/ 	.short	0x0000
        /*0042*/ 	.short	0x0000
        /*0044*/ 	.byte	0x00, 0xf0, 0x21, 0x00


	//----- nvinfo : EIATTR_SPARSE_MMA_MASK
	.align		4
.L_15:
        /*0048*/ 	.byte	0x03, 0x50
        /*004a*/ 	.short	0x0000


	//----- nvinfo : EIATTR_MAXREG_COUNT
	.align		4
        /*004c*/ 	.byte	0x03, 0x1b
        /*004e*/ 	.short	0x00ff


	//----- nvinfo : EIATTR_MERCURY_ISA_VERSION
	.align		4
        /*0050*/ 	.byte	0x03, 0x5f
        /*0052*/ 	.short	0x0101


	//----- nvinfo : EIATTR_VRC_CTA_INIT_COUNT
	.align		4
        /*0054*/ 	.byte	0x02, 0x4a
	.zero		1
	.zero		1


	//----- nvinfo : EIATTR_EXIT_INSTR_OFFSETS
	.align		4
        /*0058*/ 	.byte	0x04, 0x1c
        /*005a*/ 	.short	(.L_17 - .L_16)


	//   ....[0]....
.L_16:
        /*005c*/ 	.word	0x000000a0


	//   ....[1]....
        /*0060*/ 	.word	0x00000160


	//----- nvinfo : EIATTR_CBANK_PARAM_SIZE
	.align		4
.L_17:
        /*0064*/ 	.byte	0x03, 0x19
        /*0066*/ 	.short	0x001c


	//----- nvinfo : EIATTR_PARAM_CBANK
	.align		4
        /*0068*/ 	.byte	0x04, 0x0a
        /*006a*/ 	.short	(.L_19 - .L_18)
	.align		4
.L_18:
        /*006c*/ 	.word	index@(.nv.constant0.VecAdd_kernel)
        /*0070*/ 	.short	0x0380
        /*0072*/ 	.short	0x001c


	//----- nvinfo : EIATTR_SW_WAR
	.align		4
.L_19:
        /*0074*/ 	.byte	0x04, 0x36
        /*0076*/ 	.short	(.L_21 - .L_20)
.L_20:
        /*0078*/ 	.word	0x00000008
.L_21:


//--------------------- .nv.callgraph             --------------------------
	.section	.nv.callgraph,"",@"SHT_CUDA_CALLGRAPH"
	.align	4
	.sectionentsize	8
	.align		4
        /*0000*/ 	.word	0x00000000
	.align		4
        /*0004*/ 	.word	0xffffffff
	.align		4
        /*0008*/ 	.word	0x00000000
	.align		4
        /*000c*/ 	.word	0xfffffffe
	.align		4
        /*0010*/ 	.word	0x00000000
	.align		4
        /*0014*/ 	.word	0xfffffffd
	.align		4
        /*0018*/ 	.word	0x00000000
	.align		4
        /*001c*/ 	.word	0xfffffffc


//--------------------- .text.VecAdd_kernel       --------------------------
	.section	.text.VecAdd_kernel,"ax",@progbits
	.align	128
.text.VecAdd_kernel:
        .type           VecAdd_kernel,@function
        .size           VecAdd_kernel,(.L_x_1 - VecAdd_kernel)
        .other          VecAdd_kernel,@"STO_CUDA_ENTRY STV_DEFAULT"
VecAdd_kernel:
[----:B------:R-:W-:Y:S01]  /*0000*/  LDC R1, c[0x0][0x37c] ;  /* 0x0000df00ff017b82 */ /* 0x000fe20000000800 */
[----:B------:R-:W0:Y:S07]  /*0010*/  S2R R0, SR_TID.X ;  /* 0x0000000000007919 */ /* 0x000e2e0000002100 */
[----:B------:R-:W1:Y:S01]  /*0020*/  S2UR UR4, SR_CTAID.X ;  /* 0x00000000000479c3 */ /* 0x000e620000002500 */
[----:B------:R-:W2:Y:S07]  /*0030*/  LDCU UR5, c[0x0][0x398] ;  /* 0x00007300ff0577ac */ /* 0x000eae0008000800 */
[----:B------:R-:W3:Y:S01]  /*0040*/  LDC R9, c[0x0][0x360] ;  /* 0x0000d800ff097b82 */ /* 0x000ee20000000800 */
[----:B-1----:R-:W-:Y:S01]  /*0050*/  ULOP3.LUT UR4, UR4, 0xffff, URZ, 0xc0, !UPT ;  /* 0x0000ffff04047892 */ /* 0x002fe2000f8ec0ff */
[----:B0-----:R-:W-:-:S02]  /*0060*/  LOP3.LUT R0, R0, 0xffff, RZ, 0xc0, !PT ;  /* 0x0000ffff00007812 */ /* 0x001fc400078ec0ff */
[----:B---3--:R-:W-:-:S05]  /*0070*/  LOP3.LUT R9, R9, 0xffff, RZ, 0xc0, !PT ;  /* 0x0000ffff09097812 */ /* 0x008fca00078ec0ff */
[----:B------:R-:W-:-:S05]  /*0080*/  IMAD R9, R9, UR4, R0 ;  /* 0x0000000409097c24 */ /* 0x000fca000f8e0200 */
[----:B--2---:R-:W-:-:S13]  /*0090*/  ISETP.GE.AND P0, PT, R9, UR5, PT ;  /* 0x0000000509007c0c */ /* 0x004fda000bf06270 */
[----:B------:R-:W-:Y:S05]  /*00a0*/  @P0 EXIT ;  /* 0x000000000000094d */ /* 0x000fea0003800000 */
[----:B------:R-:W0:Y:S01]  /*00b0*/  LDC.64 R2, c[0x0][0x380] ;  /* 0x0000e000ff027b82 */ /* 0x000e220000000a00 */
[----:B------:R-:W1:Y:S07]  /*00c0*/  LDCU.64 UR4, c[0x0][0x358] ;  /* 0x00006b00ff0477ac */ /* 0x000e6e0008000a00 */
[----:B------:R-:W2:Y:S08]  /*00d0*/  LDC.64 R4, c[0x0][0x388] ;  /* 0x0000e200ff047b82 */ /* 0x000eb00000000a00 */
[----:B------:R-:W3:Y:S01]  /*00e0*/  LDC.64 R6, c[0x0][0x390] ;  /* 0x0000e400ff067b82 */ /* 0x000ee20000000a00 */
[----:B0-----:R-:W-:-:S06]  /*00f0*/  IMAD.WIDE R2, R9, 0x4, R2 ;  /* 0x0000000409027825 */ /* 0x001fcc00078e0202 */
[----:B-1----:R-:W4:Y:S01]  /*0100*/  LDG.E R2, desc[UR4][R2.64] ;  /* 0x0000000402027981 */ /* 0x002f22000c1e1900 */
[----:B--2---:R-:W-:-:S06]  /*0110*/  IMAD.WIDE R4, R9, 0x4, R4 ;  /* 0x0000000409047825 */ /* 0x004fcc00078e0204 */
[----:B------:R-:W4:Y:S01]  /*0120*/  LDG.E R5, desc[UR4][R4.64] ;  /* 0x0000000404057981 */ /* 0x000f22000c1e1900 */
[----:B---3--:R-:W-:-:S04]  /*0130*/  IMAD.WIDE R6, R9, 0x4, R6 ;  /* 0x0000000409067825 */ /* 0x008fc800078e0206 */
[----:B----4-:R-:W-:-:S05]  /*0140*/  FADD.FTZ R9, R2, R5 ;  /* 0x0000000502097221 */ /* 0x010fca0000010000 */
[----:B------:R-:W-:Y:S01]  /*0150*/  STG.E desc[UR4][R6.64], R9 ;  /* 0x0000000906007986 */ /* 0x000fe2000c101904 */
[----:B------:R-:W-:Y:S05]  /*0160*/  EXIT ;  /* 0x000000000000794d */ /* 0x000fea0003800000 */
.L_x_0:
[----:B------:R-:W-:-:S00]  /*0170*/  BRA `(.L_x_0) ;  /* 0xfffffffc00fc7947 */ /* 0x000fc0000383ffff */
[----:B------:R-:W-:-:S00]  /*0180*/  NOP ;  /* 0x0000000000007918 */ /* 0x000fc00000000000 */
[----:B------:R-:W-:-:S00]  /*0190*/  NOP ;  /* 0x0000000000007918 */ /* 0x000fc00000000000 */
[----:B------:R-:W-:-:S00]  /*01a0*/  NOP ;  /* 0x0000000000007918 */ /* 0x000fc00000000000 */
[----:B------:R-:W-:-:S00]  /*01b0*/  NOP ;  /* 0x0000000000007918 */ /* 0x000fc00000000000 */
[----:B------:R-:W-:-:S00]  /*01c0*/  NOP ;  /* 0x0000000000007918 */ /* 0x000fc00000000000 */
[----:B------:R-:W-:-:S00]  /*01d0*/  NOP ;  /* 0x0000000000007918 */ /* 0x000fc00000000000 */
[----:B------:R-:W-:-:S00]  /*01e0*/  NOP ;  /* 0x0000000000007918 */ /* 0x000fc00000000000 */
[----:B------:R-:W-:-:S00]  /*01f0*/  NOP ;  /* 0x0000000000007918 */ /* 0x000fc00000000000 */
.L_x_1:


//--------------------- .nv.shared.reserved.0     --------------------------
	.section	.nv.shared.reserved.0,"aw",@nobits
	.weak		__nv_reservedSMEM_offset_0_alias
	.size		__nv_reservedSMEM_offset_0_alias, 0, 64
	.other		__nv_reservedSMEM_offset_0_alias,@"STO_CUDA_RESERVED_SHARED STV_DEFAULT"
__nv_reservedSMEM_offset_0_alias:
	.zero		0
	.zero		64


//--------------------- .nv.constant0.VecAdd_kernel --------------------------
	.section	.nv.constant0.VecAdd_kernel,"a",@progbits
	.sectionflags	@""
	.align	4
.nv.constant0.VecAdd_kernel:
	.zero		924


//--------------------- SYMBOLS --------------------------

	.type		.nv.reservedSmem.offset0,@object
	.size		.nv.reservedSmem.offset0,0x4
